//
// Generated by NVIDIA NVVM Compiler
//
// Compiler Build ID: CL-36424714
// Cuda compilation tools, release 13.0, V13.0.88
// Based on NVVM 20.0.0
//

.version 9.0
.target sm_100
.address_size 64

	// .globl	_Z3foov
.extern .func  (.param .b32 func_retval0) vprintf
(
	.param .b64 vprintf_param_0,
	.param .b64 vprintf_param_1
)
;
.global .align 4 .b8 dum[16384];
.global .align 1 .b8 $str[14] = {118, 97, 108, 91, 37, 108, 117, 93, 58, 32, 37, 102, 10};

.visible .entry _Z3foov()
{
	.reg .pred 	%p<2>;
	.reg .b32 	%r<6>;
	.reg .b64 	%rd<4>;

	mov.u32 	%r2, %ntid.x;
	mov.u32 	%r3, %ctaid.x;
	mov.u32 	%r4, %tid.x;
	mad.lo.s32 	%r1, %r2, %r3, %r4;
	setp.gt.u32 	%p1, %r1, 4095;
	@%p1 bra 	$L__BB0_2;
	mul.wide.u32 	%rd1, %r1, 4;
	mov.u64 	%rd2, dum;
	add.s64 	%rd3, %rd2, %rd1;
	mov.b32 	%r5, 1097859072;
	st.global.u32 	[%rd3], %r5;
$L__BB0_2:
	ret;

}
	// .globl	_Z9print_foov
.visible .entry _Z9print_foov()
{
	.local .align 16 .b8 	__local_depot1[16];
	.reg .b64 	%SP;
	.reg .b64 	%SPL;
	.reg .pred 	%p<2>;
	.reg .b32 	%r<7>;
	.reg .b32 	%f<2>;
	.reg .b64 	%rd<10>;
	.reg .b64 	%fd<2>;

	mov.u64 	%SPL, __local_depot1;
	cvta.local.u64 	%SP, %SPL;
	mov.u32 	%r2, %ntid.x;
	mov.u32 	%r3, %ctaid.x;
	mov.u32 	%r4, %tid.x;
	mad.lo.s32 	%r1, %r2, %r3, %r4;
	setp.gt.u32 	%p1, %r1, 4095;
	@%p1 bra 	$L__BB1_2;
	add.u64 	%rd1, %SP, 0;
	add.u64 	%rd2, %SPL, 0;
	cvt.u64.u32 	%rd3, %r1;
	mul.wide.u32 	%rd4, %r1, 4;
	mov.u64 	%rd5, dum;
	add.s64 	%rd6, %rd5, %rd4;
	ld.global.f32 	%f1, [%rd6];
	cvt.f64.f32 	%fd1, %f1;
	mov.b64 	%rd7, %fd1;
	st.local.v2.u64 	[%rd2], {%rd3, %rd7};
	mov.u64 	%rd8, $str;
	cvta.global.u64 	%rd9, %rd8;
	{ // callseq 0, 0
	.param .b64 param0;
	st.param.b64 	[param0], %rd9;
	.param .b64 param1;
	st.param.b64 	[param1], %rd1;
	.param .b32 retval0;
	call.uni (retval0), 
	vprintf, 
	(
	param0, 
	param1
	);
	ld.param.b32 	%r5, [retval0];
	} // callseq 0
$L__BB1_2:
	ret;

}


// ===== COMPILED SASS (sm_100) =====

	.target	sm_100

	.elftype	@"ET_EXEC"


//--------------------- .note.nv.tkinfo           --------------------------
	.section	.note.nv.tkinfo,"",@"SHT_NOTE"
	.sectionflags	@"SHF_NOTE_NV_TKINFO"
	.tkinfo
        /*0018*/ 	.word	0x00000002
        /*0030*/ 	.string	""
        /*0030*/ 	.string	"ptxas"
        /*0030*/ 	.string	"Cuda compilation tools, release 13.0, V13.0.88"
        /*0030*/ 	.string	"Build cuda_13.0.r13.0/compiler.36424714_0"
        /*0030*/ 	.string	"-arch sm_100 -m 64 "



//--------------------- .note.nv.cuinfo           --------------------------
	.section	.note.nv.cuinfo,"",@"SHT_NOTE"
	.sectionflags	@"SHF_NOTE_NV_CUINFO"
        /*0018*/ 	.short	0x0002
        /*001a*/ 	.short	0x0064
        /*001c*/ 	.short	0x0082
	.zero		2


//--------------------- .nv.info                  --------------------------
	.section	.nv.info,"",@"SHT_CUDA_INFO"
	.align	4


	//----- nvinfo : EIATTR_REGCOUNT
	.align		4
        /*0000*/ 	.byte	0x04, 0x2f
        /*0002*/ 	.short	(.L_3 - .L_2)
	.align		4
.L_2:
        /*0004*/ 	.word	index@(_Z3foov)
        /*0008*/ 	.word	0x0000000a


	//----- nvinfo : EIATTR_FRAME_SIZE
	.align		4
.L_3:
        /*000c*/ 	.byte	0x04, 0x11
        /*000e*/ 	.short	(.L_5 - .L_4)
	.align		4
.L_4:
        /*0010*/ 	.word	index@(_Z3foov)
        /*0014*/ 	.word	0x00000000


	//----- nvinfo : EIATTR_REGCOUNT
	.align		4
.L_5:
        /*0018*/ 	.byte	0x04, 0x2f
        /*001a*/ 	.short	(.L_7 - .L_6)
	.align		4
.L_6:
        /*001c*/ 	.word	index@(_Z9print_foov)
        /*0020*/ 	.word	0x00000018


	//----- nvinfo : EIATTR_FRAME_SIZE
	.align		4
.L_7:
        /*0024*/ 	.byte	0x04, 0x11
        /*0026*/ 	.short	(.L_9 - .L_8)
	.align		4
.L_8:
        /*0028*/ 	.word	index@(_Z9print_foov)
        /*002c*/ 	.word	0x00000010


	//----- nvinfo : EIATTR_MIN_STACK_SIZE
	.align		4
.L_9:
        /*0030*/ 	.byte	0x04, 0x12
        /*0032*/ 	.short	(.L_11 - .L_10)
	.align		4
.L_10:
        /*0034*/ 	.word	index@(_Z9print_foov)
        /*0038*/ 	.word	0x00000010


	//----- nvinfo : EIATTR_MIN_STACK_SIZE
	.align		4
.L_11:
        /*003c*/ 	.byte	0x04, 0x12
        /*003e*/ 	.short	(.L_13 - .L_12)
	.align		4
.L_12:
        /*0040*/ 	.word	index@(_Z3foov)
        /*0044*/ 	.word	0x00000000
.L_13:


//--------------------- .nv.compat                --------------------------
	.section	.nv.compat,"",@"SHT_CUDA_COMPAT_INFO"
	.align	4
        /*0000*/ 	.byte	0x02, 0x09, 0x00, 0x00, 0x02, 0x02, 0x01, 0x00, 0x02, 0x05, 0x05, 0x00, 0x03, 0x07, 0x01, 0x01
        /*0010*/ 	.byte	0x02, 0x03, 0x00, 0x00, 0x02, 0x06, 0x01, 0x00, 0x04, 0x0b, 0x08, 0x00, 0x09, 0x00, 0x00, 0x00
        /*0020*/ 	.byte	0x00, 0x00, 0x00, 0x00


//--------------------- .nv.info._Z9print_foov    --------------------------
	.section	.nv.info._Z9print_foov,"",@"SHT_CUDA_INFO"
	.sectionflags	@""
	.align	4


	//----- nvinfo : EIATTR_CUDA_API_VERSION
	.align		4
        /*0000*/ 	.byte	0x04, 0x37
        /*0002*/ 	.short	(.L_15 - .L_14)
.L_14:
        /*0004*/ 	.word	0x00000082


	//----- nvinfo : EIATTR_SPARSE_MMA_MASK
	.align		4
.L_15:
        /*0008*/ 	.byte	0x03, 0x50
        /*000a*/ 	.short	0x0000


	//----- nvinfo : EIATTR_MAXREG_COUNT
	.align		4
        /*000c*/ 	.byte	0x03, 0x1b
        /*000e*/ 	.short	0x00ff


	//----- nvinfo : EIATTR_EXTERNS
	.align		4
        /*0010*/ 	.byte	0x04, 0x0f
        /*0012*/ 	.short	(.L_17 - .L_16)


	//   ....[0]....
	.align		4
.L_16:
        /*0014*/ 	.word	index@(vprintf)


	//----- nvinfo : EIATTR_MERCURY_ISA_VERSION
	.align		4
.L_17:
        /*0018*/ 	.byte	0x03, 0x5f
        /*001a*/ 	.short	0x0101


	//----- nvinfo : EIATTR_VRC_CTA_INIT_COUNT
	.align		4
        /*001c*/ 	.byte	0x02, 0x4a
	.zero		1
	.zero		1


	//----- nvinfo : EIATTR_SYSCALL_OFFSETS
	.align		4
        /*0020*/ 	.byte	0x04, 0x46
        /*0022*/ 	.short	(.L_19 - .L_18)


	//   ....[0]....
.L_18:
        /*0024*/ 	.word	0x00000190


	//----- nvinfo : EIATTR_EXIT_INSTR_OFFSETS
	.align		4
.L_19:
        /*0028*/ 	.byte	0x04, 0x1c
        /*002a*/ 	.short	(.L_21 - .L_20)


	//   ....[0]....
.L_20:
        /*002c*/ 	.word	0x000000b0


	//   ....[1]....
        /*0030*/ 	.word	0x000001a0


	//----- nvinfo : EIATTR_CRS_STACK_SIZE
	.align		4
.L_21:
        /*0034*/ 	.byte	0x04, 0x1e
        /*0036*/ 	.short	(.L_23 - .L_22)
.L_22:
        /*0038*/ 	.word	0x00000000


	//----- nvinfo : EIATTR_SW_WAR
	.align		4
.L_23:
        /*003c*/ 	.byte	0x04, 0x36
        /*003e*/ 	.short	(.L_25 - .L_24)
.L_24:
        /*0040*/ 	.word	0x00000008
.L_25:


//--------------------- .nv.info._Z3foov          --------------------------
	.section	.nv.info._Z3foov,"",@"SHT_CUDA_INFO"
	.sectionflags	@""
	.align	4


	//----- nvinfo : EIATTR_CUDA_API_VERSION
	.align		4
        /*0000*/ 	.byte	0x04, 0x37
        /*0002*/ 	.short	(.L_27 - .L_26)
.L_26:
        /*0004*/ 	.word	0x00000082


	//----- nvinfo : EIATTR_SPARSE_MMA_MASK
	.align		4
.L_27:
        /*0008*/ 	.byte	0x03, 0x50
        /*000a*/ 	.short	0x0000


	//----- nvinfo : EIATTR_MAXREG_COUNT
	.align		4
        /*000c*/ 	.byte	0x03, 0x1b
        /*000e*/ 	.short	0x00ff


	//----- nvinfo : EIATTR_MERCURY_ISA_VERSION
	.align		4
        /*0010*/ 	.byte	0x03, 0x5f
        /*0012*/ 	.short	0x0101


	//----- nvinfo : EIATTR_VRC_CTA_INIT_COUNT
	.align		4
        /*0014*/ 	.byte	0x02, 0x4a
	.zero		1
	.zero		1


	//----- nvinfo : EIATTR_EXIT_INSTR_OFFSETS
	.align		4
        /*0018*/ 	.byte	0x04, 0x1c
        /*001a*/ 	.short	(.L_29 - .L_28)


	//   ....[0]....
.L_28:
        /*001c*/ 	.word	0x00000060


	//   ....[1]....
        /*0020*/ 	.word	0x000000c0


	//----- nvinfo : EIATTR_SW_WAR
	.align		4
.L_29:
        /*0024*/ 	.byte	0x04, 0x36
        /*0026*/ 	.short	(.L_31 - .L_30)
.L_30:
        /*0028*/ 	.word	0x00000008
.L_31:


//--------------------- .nv.callgraph             --------------------------
	.section	.nv.callgraph,"",@"SHT_CUDA_CALLGRAPH"
	.align	4
	.sectionentsize	8
	.align		4
        /*0000*/ 	.word	0x00000000
	.align		4
        /*0004*/ 	.word	0xffffffff
	.align		4
        /*0008*/ 	.word	index@(_Z9print_foov)
	.align		4
        /*000c*/ 	.word	index@(vprintf)
	.align		4
        /*0010*/ 	.word	0x00000000
	.align		4
        /*0014*/ 	.word	0xfffffffe
	.align		4
        /*0018*/ 	.word	0x00000000
	.align		4
        /*001c*/ 	.word	0xfffffffd
	.align		4
        /*0020*/ 	.word	0x00000000
	.align		4
        /*0024*/ 	.word	0xfffffffc


//--------------------- .nv.constant4             --------------------------
	.section	.nv.constant4,"a",@progbits
	.align	8
	.align		8
.nv.constant4:
        /*0000*/ 	.dword	vprintf
	.align		8
        /*0008*/ 	.dword	dum
	.align		8
        /*0010*/ 	.dword	$str


//--------------------- .text._Z9print_foov       --------------------------
	.section	.text._Z9print_foov,"ax",@progbits
	.align	128
        .global         _Z9print_foov
        .type           _Z9print_foov,@function
        .size           _Z9print_foov,(.L_x_3 - _Z9print_foov)
        .other          _Z9print_foov,@"STO_CUDA_ENTRY STV_DEFAULT"
_Z9print_foov:
.text._Z9print_foov:
[----:B------:R-:W0:Y:S01]  /*0000*/  LDC R1, c[0x0][0x37c] ;  /* 0x0000df00ff017b82 */ /* 0x000e220000000800 */
[----:B------:R-:W1:Y:S01]  /*0010*/  S2R R8, SR_CTAID.X ;  /* 0x0000000000087919 */ /* 0x000e620000002500 */
[----:B------:R-:W2:Y:S01]  /*0020*/  LDCU UR5, c[0x0][0x2fc] ;  /* 0x00005f80ff0577ac */ /* 0x000ea20008000800 */
[----:B0-----:R-:W-:Y:S01]  /*0030*/  VIADD R1, R1, 0xfffffff0 ;  /* 0xfffffff001017836 */ /* 0x001fe20000000000 */
[----:B------:R-:W1:Y:S01]  /*0040*/  S2R R3, SR_TID.X ;  /* 0x0000000000037919 */ /* 0x000e620000002100 */
[----:B------:R-:W1:Y:S01]  /*0050*/  LDCU UR6, c[0x0][0x360] ;  /* 0x00006c00ff0677ac */ /* 0x000e620008000800 */
[----:B------:R-:W0:Y:S02]  /*0060*/  LDCU UR4, c[0x0][0x2f8] ;  /* 0x00005f00ff0477ac */ /* 0x000e240008000800 */
[----:B0-----:R-:W-:-:S04]  /*0070*/  IADD3 R6, P1, PT, R1, UR4, RZ ;  /* 0x0000000401067c10 */ /* 0x001fc8000ff3e0ff */
[----:B--2---:R-:W-:Y:S01]  /*0080*/  IADD3.X R7, PT, PT, RZ, UR5, RZ, P1, !PT ;  /* 0x00000005ff077c10 */ /* 0x004fe20008ffe4ff */
[----:B-1----:R-:W-:-:S05]  /*0090*/  IMAD R8, R8, UR6, R3 ;  /* 0x0000000608087c24 */ /* 0x002fca000f8e0203 */
[----:B------:R-:W-:-:S13]  /*00a0*/  ISETP.GT.U32.AND P0, PT, R8, 0xfff, PT ;  /* 0x00000fff0800780c */ /* 0x000fda0003f04070 */
[----:B------:R-:W-:Y:S05]  /*00b0*/  @P0 EXIT ;  /* 0x000000000000094d */ /* 0x000fea0003800000 */
[----:B------:R-:W0:Y:S01]  /*00c0*/  LDC.64 R2, c[0x4][0x8] ;  /* 0x01000200ff027b82 */ /* 0x000e220000000a00 */
[----:B------:R-:W1:Y:S01]  /*00d0*/  LDCU.64 UR4, c[0x0][0x358] ;  /* 0x00006b00ff0477ac */ /* 0x000e620008000a00 */
[----:B0-----:R-:W-:-:S06]  /*00e0*/  IMAD.WIDE.U32 R2, R8, 0x4, R2 ;  /* 0x0000000408027825 */ /* 0x001fcc00078e0002 */
[----:B-1----:R-:W2:Y:S01]  /*00f0*/  LDG.E R2, desc[UR4][R2.64] ;  /* 0x0000000402027981 */ /* 0x002ea2000c1e1900 */
[----:B------:R-:W-:Y:S01]  /*0100*/  IMAD.MOV.U32 R9, RZ, RZ, RZ ;  /* 0x000000ffff097224 */ /* 0x000fe200078e00ff */
[----:B------:R-:W-:Y:S01]  /*0110*/  MOV R0, 0x0 ;  /* 0x0000000000007802 */ /* 0x000fe20000000f00 */
[----:B------:R-:W0:Y:S03]  /*0120*/  LDCU.64 UR4, c[0x4][0x10] ;  /* 0x01000200ff0477ac */ /* 0x000e260008000a00 */
[----:B------:R1:W3:Y:S01]  /*0130*/  LDC.64 R12, c[0x4][R0] ;  /* 0x01000000000c7b82 */ /* 0x0002e20000000a00 */
[----:B0-----:R-:W-:Y:S01]  /*0140*/  MOV R4, UR4 ;  /* 0x0000000400047c02 */ /* 0x001fe20008000f00 */
[----:B------:R-:W-:Y:S01]  /*0150*/  IMAD.U32 R5, RZ, RZ, UR5 ;  /* 0x00000005ff057e24 */ /* 0x000fe2000f8e00ff */
[----:B--2---:R-:W0:Y:S02]  /*0160*/  F2F.F64.F32 R10, R2 ;  /* 0x00000002000a7310 */ /* 0x004e240000201800 */
[----:B0--3--:R1:W-:Y:S04]  /*0170*/  STL.128 [R1], R8 ;  /* 0x0000000801007387 */ /* 0x0093e80000100c00 */
[----:B------:R-:W-:-:S07]  /*0180*/  LEPC R20, `(.L_x_0) ;  /* 0x000000001014794e */ /* 0x000fce0000000000 */
[----:B-1----:R-:W-:Y:S05]  /*0190*/  CALL.ABS.NOINC R12 ;  /* 0x000000000c007343 */ /* 0x002fea0003c00000 */
.L_x_0:
[----:B------:R-:W-:Y:S05]  /*01a0*/  EXIT ;  /* 0x000000000000794d */ /* 0x000fea0003800000 */
.L_x_1:
[----:B------:R-:W-:-:S00]  /*01b0*/  BRA `(.L_x_1) ;  /* 0xfffffffc00fc7947 */ /* 0x000fc0000383ffff */
[----:B------:R-:W-:-:S00]  /*01c0*/  NOP ;  /* 0x0000000000007918 */ /* 0x000fc00000000000 */
        /* <DEDUP_REMOVED lines=11> */
.L_x_3:


//--------------------- .text._Z3foov             --------------------------
	.section	.text._Z3foov,"ax",@progbits
	.align	128
        .global         _Z3foov
        .type           _Z3foov,@function
        .size           _Z3foov,(.L_x_4 - _Z3foov)
        .other          _Z3foov,@"STO_CUDA_ENTRY STV_DEFAULT"
_Z3foov:
.text._Z3foov:
[----:B------:R-:W-:Y:S01]  /*0000*/  LDC R1, c[0x0][0x37c] ;  /* 0x0000df00ff017b82 */ /* 0x000fe20000000800 */
[----:B------:R-:W0:Y:S01]  /*0010*/  S2R R5, SR_CTAID.X ;  /* 0x0000000000057919 */ /* 0x000e220000002500 */
[----:B------:R-:W0:Y:S01]  /*0020*/  LDCU UR4, c[0x0][0x360] ;  /* 0x00006c00ff0477ac */ /* 0x000e220008000800 */
[----:B------:R-:W0:Y:S02]  /*0030*/  S2R R0, SR_TID.X ;  /* 0x0000000000007919 */ /* 0x000e240000002100 */
[----:B0-----:R-:W-:-:S05]  /*0040*/  IMAD R5, R5, UR4, R0 ;  /* 0x0000000405057c24 */ /* 0x001fca000f8e0200 */
[----:B------:R-:W-:-:S13]  /*0050*/  ISETP.GT.U32.AND P0, PT, R5, 0xfff, PT ;  /* 0x00000fff0500780c */ /* 0x000fda0003f04070 */
[----:B------:R-:W-:Y:S05]  /*0060*/  @P0 EXIT ;  /* 0x000000000000094d */ /* 0x000fea0003800000 */
[----:B------:R-:W0:Y:S01]  /*0070*/  LDC.64 R2, c[0x4][0x8] ;  /* 0x01000200ff027b82 */ /* 0x000e220000000a00 */
[----:B------:R-:W1:Y:S01]  /*0080*/  LDCU.64 UR4, c[0x0][0x358] ;  /* 0x00006b00ff0477ac */ /* 0x000e620008000a00 */
[----:B------:R-:W-:Y:S02]  /*0090*/  HFMA2 R7, -RZ, RZ, 2.71875, 0 ;  /* 0x41700000ff077431 */ /* 0x000fe400000001ff */
[----:B0-----:R-:W-:-:S05]  /*00a0*/  IMAD.WIDE.U32 R2, R5, 0x4, R2 ;  /* 0x0000000405027825 */ /* 0x001fca00078e0002 */
[----:B-1----:R-:W-:Y:S01]  /*00b0*/  STG.E desc[UR4][R2.64], R7 ;  /* 0x0000000702007986 */ /* 0x002fe2000c101904 */
[----:B------:R-:W-:Y:S05]  /*00c0*/  EXIT ;  /* 0x000000000000794d */ /* 0x000fea0003800000 */
.L_x_2:
        /* <DEDUP_REMOVED lines=11> */
.L_x_4:


//--------------------- .nv.global.init           --------------------------
	.section	.nv.global.init,"aw",@progbits
.nv.global.init:
	.type		$str,@object
	.size		$str,(.L_1 - $str)
$str:
        /*0000*/ 	.byte	0x76, 0x61, 0x6c, 0x5b, 0x25, 0x6c, 0x75, 0x5d, 0x3a, 0x20, 0x25, 0x66, 0x0a, 0x00
.L_1:


//--------------------- .nv.shared.reserved.0     --------------------------
	.section	.nv.shared.reserved.0,"aw",@nobits
	.weak		__nv_reservedSMEM_offset_0_alias
	.size		__nv_reservedSMEM_offset_0_alias, 0, 64
	.other		__nv_reservedSMEM_offset_0_alias,@"STO_CUDA_RESERVED_SHARED STV_DEFAULT"
__nv_reservedSMEM_offset_0_alias:
	.zero		0
	.zero		64


//--------------------- .nv.global                --------------------------
	.section	.nv.global,"aw",@nobits
	.align	4
.nv.global:
	.type		dum,@object
	.size		dum,(.L_0 - dum)
dum:
	.zero		16384
.L_0:


//--------------------- .nv.constant0._Z9print_foov --------------------------
	.section	.nv.constant0._Z9print_foov,"a",@progbits
	.sectionflags	@""
	.align	4
.nv.constant0._Z9print_foov:
	.zero		896


//--------------------- .nv.constant0._Z3foov     --------------------------
	.section	.nv.constant0._Z3foov,"a",@progbits
	.sectionflags	@""
	.align	4
.nv.constant0._Z3foov:
	.zero		896


//--------------------- SYMBOLS --------------------------

	.type		.nv.reservedSmem.offset0,@object
	.size		.nv.reservedSmem.offset0,0x4
	.type		vprintf,@function
